	.headerflags	@"EF_CUDA_TEXMODE_UNIFIED EF_CUDA_64BIT_ADDRESS EF_CUDA_ACCELERATORS EF_CUDA_SM90 EF_CUDA_VIRTUAL_SM(EF_CUDA_SM90)"
	.elftype	@"ET_EXEC"


//--------------------- .nv.info                  --------------------------
	.section	.nv.info,"",@"SHT_CUDA_INFO"
	.align	4


	//----- nvinfo : EIATTR_REGCOUNT
	.align		4
        /*0000*/ 	.byte	0x04, 0x2f
        /*0002*/ 	.short	(.L_2 - .L_1)
	.align		4
.L_1:
        /*0004*/ 	.word	index@(triton_poi_fused_native_group_norm_relu_18)
        /*0008*/ 	.word	0x00000018


	//----- nvinfo : EIATTR_MIN_STACK_SIZE
	.align		4
.L_2:
        /*000c*/ 	.byte	0x04, 0x12
        /*000e*/ 	.short	(.L_4 - .L_3)
	.align		4
.L_3:
        /*0010*/ 	.word	index@(triton_poi_fused_native_group_norm_relu_18)
        /*0014*/ 	.word	0x00000000


	//----- nvinfo : EIATTR_FRAME_SIZE
	.align		4
.L_4:
        /*0018*/ 	.byte	0x04, 0x11
        /*001a*/ 	.short	(.L_6 - .L_5)
	.align		4
.L_5:
        /*001c*/ 	.word	index@(triton_poi_fused_native_group_norm_relu_18)
        /*0020*/ 	.word	0x00000000


	//----- nvinfo : EIATTR_MIN_STACK_SIZE
	.align		4
.L_6:
        /*0024*/ 	.byte	0x04, 0x12
        /*0026*/ 	.short	(.L_8 - .L_7)
	.align		4
.L_7:
        /*0028*/ 	.word	index@(triton_poi_fused_native_group_norm_relu_18)
        /*002c*/ 	.word	0x00000000
.L_8:


//--------------------- .nv.info.triton_poi_fused_native_group_norm_relu_18 --------------------------
	.section	.nv.info.triton_poi_fused_native_group_norm_relu_18,"",@"SHT_CUDA_INFO"
	.sectionflags	@""
	.align	4


	//----- nvinfo : EIATTR_CUDA_API_VERSION
	.align		4
        /*0000*/ 	.byte	0x04, 0x37
        /*0002*/ 	.short	(.L_10 - .L_9)
.L_9:
        /*0004*/ 	.word	0x0000007c


	//----- nvinfo : EIATTR_KPARAM_INFO
	.align		4
.L_10:
        /*0008*/ 	.byte	0x04, 0x17
        /*000a*/ 	.short	(.L_12 - .L_11)
.L_11:
        /*000c*/ 	.word	0x00000000
        /*0010*/ 	.short	0x0006
        /*0012*/ 	.short	0x0030
        /*0014*/ 	.byte	0x00, 0xf0, 0x11, 0x00


	//----- nvinfo : EIATTR_KPARAM_INFO
	.align		4
.L_12:
        /*0018*/ 	.byte	0x04, 0x17
        /*001a*/ 	.short	(.L_14 - .L_13)
.L_13:
        /*001c*/ 	.word	0x00000000
        /*0020*/ 	.short	0x0005
        /*0022*/ 	.short	0x0028
        /*0024*/ 	.byte	0x00, 0xf4, 0x21, 0x00


	//----- nvinfo : EIATTR_KPARAM_INFO
	.align		4
.L_14:
        /*0028*/ 	.byte	0x04, 0x17
        /*002a*/ 	.short	(.L_16 - .L_15)
.L_15:
        /*002c*/ 	.word	0x00000000
        /*0030*/ 	.short	0x0004
        /*0032*/ 	.short	0x0020
        /*0034*/ 	.byte	0x00, 0xf4, 0x21, 0x00


	//----- nvinfo : EIATTR_KPARAM_INFO
	.align		4
.L_16:
        /*0038*/ 	.byte	0x04, 0x17
        /*003a*/ 	.short	(.L_18 - .L_17)
.L_17:
        /*003c*/ 	.word	0x00000000
        /*0040*/ 	.short	0x0003
        /*0042*/ 	.short	0x0018
        /*0044*/ 	.byte	0x00, 0xf4, 0x21, 0x00


	//----- nvinfo : EIATTR_KPARAM_INFO
	.align		4
.L_18:
        /*0048*/ 	.byte	0x04, 0x17
        /*004a*/ 	.short	(.L_20 - .L_19)
.L_19:
        /*004c*/ 	.word	0x00000000
        /*0050*/ 	.short	0x0002
        /*0052*/ 	.short	0x0010
        /*0054*/ 	.byte	0x00, 0xf4, 0x21, 0x00


	//----- nvinfo : EIATTR_KPARAM_INFO
	.align		4
.L_20:
        /*0058*/ 	.byte	0x04, 0x17
        /*005a*/ 	.short	(.L_22 - .L_21)
.L_21:
        /*005c*/ 	.word	0x00000000
        /*0060*/ 	.short	0x0001
        /*0062*/ 	.short	0x0008
        /*0064*/ 	.byte	0x00, 0xf4, 0x21, 0x00


	//----- nvinfo : EIATTR_KPARAM_INFO
	.align		4
.L_22:
        /*0068*/ 	.byte	0x04, 0x17
        /*006a*/ 	.short	(.L_24 - .L_23)
.L_23:
        /*006c*/ 	.word	0x00000000
        /*0070*/ 	.short	0x0000
        /*0072*/ 	.short	0x0000
        /*0074*/ 	.byte	0x00, 0xf4, 0x21, 0x00


	//----- nvinfo : EIATTR_SPARSE_MMA_MASK
	.align		4
.L_24:
        /*0078*/ 	.byte	0x03, 0x50
        /*007a*/ 	.short	0x0000


	//----- nvinfo : EIATTR_MAXREG_COUNT
	.align		4
        /*007c*/ 	.byte	0x03, 0x1b
        /*007e*/ 	.short	0x00ff


	//----- nvinfo : EIATTR_EXIT_INSTR_OFFSETS
	.align		4
        /*0080*/ 	.byte	0x04, 0x1c
        /*0082*/ 	.short	(.L_26 - .L_25)


	//   ....[0]....
.L_25:
        /*0084*/ 	.word	0x000004a0


	//----- nvinfo : EIATTR_REQNTID
	.align		4
.L_26:
        /*0088*/ 	.byte	0x04, 0x10
        /*008a*/ 	.short	(.L_28 - .L_27)
.L_27:
        /*008c*/ 	.word	0x00000100
        /*0090*/ 	.word	0x00000001
        /*0094*/ 	.word	0x00000001


	//----- nvinfo : EIATTR_CBANK_PARAM_SIZE
	.align		4
.L_28:
        /*0098*/ 	.byte	0x03, 0x19
        /*009a*/ 	.short	0x0034


	//----- nvinfo : EIATTR_PARAM_CBANK
	.align		4
        /*009c*/ 	.byte	0x04, 0x0a
        /*009e*/ 	.short	(.L_30 - .L_29)
	.align		4
.L_29:
        /*00a0*/ 	.word	index@(.nv.constant0.triton_poi_fused_native_group_norm_relu_18)
        /*00a4*/ 	.short	0x0210
        /*00a6*/ 	.short	0x0034


	//----- nvinfo : EIATTR_SW_WAR
	.align		4
.L_30:
        /*00a8*/ 	.byte	0x04, 0x36
        /*00aa*/ 	.short	(.L_32 - .L_31)
.L_31:
        /*00ac*/ 	.word	0x00000008
.L_32:


//--------------------- .nv.callgraph             --------------------------
	.section	.nv.callgraph,"",@"SHT_CUDA_CALLGRAPH"
	.align	4
	.sectionentsize	8
	.align		4
        /*0000*/ 	.word	0x00000000
	.align		4
        /*0004*/ 	.word	0xffffffff
	.align		4
        /*0008*/ 	.word	0x00000000
	.align		4
        /*000c*/ 	.word	0xfffffffe
	.align		4
        /*0010*/ 	.word	0x00000000
	.align		4
        /*0014*/ 	.word	0xfffffffd
	.align		4
        /*0018*/ 	.word	0x00000000
	.align		4
        /*001c*/ 	.word	0xfffffffc


//--------------------- .nv.constant4             --------------------------
	.section	.nv.constant4,"a",@progbits
	.align	8
	.align		8
.nv.constant4:
        /*0000*/ 	.dword	_$_str


//--------------------- .text.triton_poi_fused_native_group_norm_relu_18 --------------------------
	.section	.text.triton_poi_fused_native_group_norm_relu_18,"ax",@progbits
	.align	128
        .global         triton_poi_fused_native_group_norm_relu_18
        .type           triton_poi_fused_native_group_norm_relu_18,@function
        .size           triton_poi_fused_native_group_norm_relu_18,(.L_x_1 - triton_poi_fused_native_group_norm_relu_18)
        .other          triton_poi_fused_native_group_norm_relu_18,@"STO_CUDA_ENTRY STV_DEFAULT"
triton_poi_fused_native_group_norm_relu_18:
.text.triton_poi_fused_native_group_norm_relu_18:
[----:B------:R-:W-:Y:S01]  /*0000*/  LDC R1, c[0x0][0x28] ;  /* 0x00000a00ff017b82 */ /* 0x000fe20000000800 */
[----:B------:R-:W1:Y:S07]  /*0010*/  S2R R0, SR_TID.X ;  /* 0x0000000000007919 */ /* 0x000e6e0000002100 */
[----:B------:R-:W2:Y:S01]  /*0020*/  LDC.64 R8, c[0x0][0x220] ;  /* 0x00008800ff087b82 */ /* 0x000ea20000000a00 */
[----:B------:R-:W-:Y:S01]  /*0030*/  ULDC.64 UR4, c[0x0][0x208] ;  /* 0x0000820000047ab9 */ /* 0x000fe20000000a00 */
[----:B------:R-:W3:Y:S06]  /*0040*/  S2R R5, SR_CTAID.X ;  /* 0x0000000000057919 */ /* 0x000eec0000002500 */
[----:B------:R-:W4:Y:S08]  /*0050*/  LDC.64 R10, c[0x0][0x218] ;  /* 0x00008600ff0a7b82 */ /* 0x000f300000000a00 */
[----:B------:R-:W5:Y:S01]  /*0060*/  LDC.64 R12, c[0x0][0x210] ;  /* 0x00008400ff0c7b82 */ /* 0x000f620000000a00 */
[----:B-1----:R-:W-:Y:S01]  /*0070*/  IMAD.SHL.U32 R0, R0, 0x2, RZ ;  /* 0x0000000200007824 */ /* 0x002fe200078e00ff */
[----:B---3--:R-:W-:-:S04]  /*0080*/  SHF.R.S32.HI R3, RZ, 0x16, R5 ;  /* 0x00000016ff037819 */ /* 0x008fc80000011405 */
[----:B------:R-:W-:Y:S02]  /*0090*/  LOP3.LUT R0, R0, 0x1fe, RZ, 0xc0, !PT ;  /* 0x000001fe00007812 */ /* 0x000fe400078ec0ff */
[----:B------:R-:W-:-:S03]  /*00a0*/  SGXT R3, R3, 0x1 ;  /* 0x000000010303781a */ /* 0x000fc60000000200 */
[----:B------:R-:W-:-:S04]  /*00b0*/  IMAD R0, R5, 0x200, R0 ;  /* 0x0000020005007824 */ /* 0x000fc800078e0200 */
[----:B------:R-:W-:Y:S01]  /*00c0*/  VIADD R2, R0, 0x1 ;  /* 0x0000000100027836 */ /* 0x000fe20000000000 */
[----:B------:R-:W-:-:S04]  /*00d0*/  LEA.HI R4, R3, R0, RZ, 0x7 ;  /* 0x0000000003047211 */ /* 0x000fc800078f38ff */
[----:B------:R-:W-:Y:S02]  /*00e0*/  LOP3.LUT R7, R4, 0xffffff80, RZ, 0xc0, !PT ;  /* 0xffffff8004077812 */ /* 0x000fe400078ec0ff */
[C---:B------:R-:W-:Y:S02]  /*00f0*/  LEA.HI R4, R3.reuse, R2, RZ, 0x7 ;  /* 0x0000000203047211 */ /* 0x040fe400078f38ff */
[----:B------:R-:W-:Y:S01]  /*0100*/  LEA.HI R3, R3, R0, RZ, 0x11 ;  /* 0x0000000003037211 */ /* 0x000fe200078f88ff */
[----:B------:R-:W-:Y:S01]  /*0110*/  IMAD.IADD R7, R0, 0x1, -R7 ;  /* 0x0000000100077824 */ /* 0x000fe200078e0a07 */
[----:B------:R-:W-:Y:S02]  /*0120*/  LOP3.LUT R5, R4, 0xff80, RZ, 0xc0, !PT ;  /* 0x0000ff8004057812 */ /* 0x000fe400078ec0ff */
[----:B------:R-:W-:Y:S02]  /*0130*/  SHF.R.S32.HI R3, RZ, 0x11, R3 ;  /* 0x00000011ff037819 */ /* 0x000fe40000011403 */
[----:B------:R-:W-:Y:S01]  /*0140*/  PRMT R4, R7, 0x8880, RZ ;  /* 0x0000888007047816 */ /* 0x000fe200000000ff */
[----:B------:R-:W-:-:S03]  /*0150*/  IMAD.IADD R5, R2, 0x1, -R5 ;  /* 0x0000000102057824 */ /* 0x000fc600078e0a05 */
[----:B------:R-:W-:Y:S02]  /*0160*/  PRMT R2, R4, 0x7710, RZ ;  /* 0x0000771004027816 */ /* 0x000fe400000000ff */
[----:B------:R-:W-:Y:S02]  /*0170*/  PRMT R4, R5, 0x8880, RZ ;  /* 0x0000888005047816 */ /* 0x000fe400000000ff */
[----:B------:R-:W-:Y:S02]  /*0180*/  SHF.R.U32.HI R2, RZ, 0xa, R2 ;  /* 0x0000000aff027819 */ /* 0x000fe40000011602 */
[----:B------:R-:W-:Y:S02]  /*0190*/  PRMT R4, R4, 0x7710, RZ ;  /* 0x0000771004047816 */ /* 0x000fe400000000ff */
[----:B------:R-:W-:Y:S02]  /*01a0*/  LOP3.LUT R2, R2, 0x1f, RZ, 0xc0, !PT ;  /* 0x0000001f02027812 */ /* 0x000fe400078ec0ff */
[----:B------:R-:W-:-:S03]  /*01b0*/  SHF.R.U32.HI R4, RZ, 0xa, R4 ;  /* 0x0000000aff047819 */ /* 0x000fc60000011604 */
[----:B------:R-:W-:Y:S01]  /*01c0*/  IMAD.IADD R2, R7, 0x1, R2 ;  /* 0x0000000107027824 */ /* 0x000fe200078e0202 */
[----:B------:R-:W-:-:S04]  /*01d0*/  LOP3.LUT R4, R4, 0x1f, RZ, 0xc0, !PT ;  /* 0x0000001f04047812 */ /* 0x000fc800078ec0ff */
[----:B------:R-:W-:Y:S01]  /*01e0*/  PRMT R2, R2, 0x8880, RZ ;  /* 0x0000888002027816 */ /* 0x000fe200000000ff */
[----:B------:R-:W-:-:S03]  /*01f0*/  IMAD.IADD R4, R5, 0x1, R4 ;  /* 0x0000000105047824 */ /* 0x000fc600078e0204 */
[----:B------:R-:W-:Y:S02]  /*0200*/  SHF.R.S32.HI R2, RZ, 0x5, R2 ;  /* 0x00000005ff027819 */ /* 0x000fe40000011402 */
[----:B------:R-:W-:Y:S02]  /*0210*/  PRMT R4, R4, 0x8880, RZ ;  /* 0x0000888004047816 */ /* 0x000fe400000000ff */
[----:B------:R-:W-:Y:S02]  /*0220*/  PRMT R2, R2, 0x9910, RZ ;  /* 0x0000991002027816 */ /* 0x000fe400000000ff */
[----:B------:R-:W-:-:S03]  /*0230*/  SHF.R.S32.HI R4, RZ, 0x5, R4 ;  /* 0x00000005ff047819 */ /* 0x000fc60000011404 */
[----:B------:R-:W-:Y:S01]  /*0240*/  IMAD R15, R3, 0x4, R2 ;  /* 0x00000004030f7824 */ /* 0x000fe200078e0202 */
[----:B------:R-:W-:-:S03]  /*0250*/  PRMT R4, R4, 0x9910, RZ ;  /* 0x0000991004047816 */ /* 0x000fc600000000ff */
[----:B--2---:R-:W-:-:S04]  /*0260*/  IMAD.WIDE R18, R15, 0x4, R8 ;  /* 0x000000040f127825 */ /* 0x004fc800078e0208 */
[----:B------:R-:W-:Y:S01]  /*0270*/  IMAD.MOV.U32 R2, RZ, RZ, R4 ;  /* 0x000000ffff027224 */ /* 0x000fe200078e0004 */
[----:B------:R-:W2:Y:S01]  /*0280*/  LDG.E.EL R6, desc[UR4][R18.64] ;  /* 0x0000000412067981 */ /* 0x000ea2000c2e1900 */
[----:B------:R-:W1:Y:S02]  /*0290*/  LDC.64 R4, c[0x0][0x230] ;  /* 0x00008c00ff047b82 */ /* 0x000e640000000a00 */
[----:B------:R-:W-:-:S04]  /*02a0*/  IMAD R17, R3, 0x4, R2 ;  /* 0x0000000403117824 */ /* 0x000fc800078e0202 */
[C---:B------:R-:W-:Y:S02]  /*02b0*/  IMAD.WIDE R20, R17.reuse, 0x4, R8 ;  /* 0x0000000411147825 */ /* 0x040fe400078e0208 */
[----:B------:R-:W3:Y:S03]  /*02c0*/  LDC.64 R2, c[0x0][0x228] ;  /* 0x00008a00ff027b82 */ /* 0x000ee60000000a00 */
[----:B------:R-:W2:Y:S01]  /*02d0*/  LDG.E.EL R8, desc[UR4][R20.64] ;  /* 0x0000000414087981 */ /* 0x000ea2000c2e1900 */
[----:B----4-:R-:W-:-:S04]  /*02e0*/  IMAD.WIDE R16, R17, 0x4, R10 ;  /* 0x0000000411107825 */ /* 0x010fc800078e020a */
[----:B------:R-:W-:Y:S02]  /*02f0*/  IMAD.WIDE R14, R15, 0x4, R10 ;  /* 0x000000040f0e7825 */ /* 0x000fe400078e020a */
[----:B------:R-:W4:Y:S02]  /*0300*/  LDG.E.EL R16, desc[UR4][R16.64] ;  /* 0x0000000410107981 */ /* 0x000f24000c2e1900 */
[----:B-----5:R-:W-:Y:S02]  /*0310*/  IMAD.WIDE R12, R0, 0x4, R12 ;  /* 0x00000004000c7825 */ /* 0x020fe400078e020c */
[----:B------:R-:W5:Y:S02]  /*0320*/  LDG.E.EL R9, desc[UR4][R14.64] ;  /* 0x000000040e097981 */ /* 0x000f64000c2e1900 */
[C---:B-1----:R-:W-:Y:S02]  /*0330*/  IMAD.WIDE R4, R7.reuse, 0x4, R4 ;  /* 0x0000000407047825 */ /* 0x042fe400078e0204 */
[----:B------:R-:W5:Y:S04]  /*0340*/  LDG.E.64 R10, desc[UR4][R12.64] ;  /* 0x000000040c0a7981 */ /* 0x000f68000c1e1b00 */
[----:B------:R-:W4:Y:S01]  /*0350*/  LDG.E.EL.64 R4, desc[UR4][R4.64] ;  /* 0x0000000404047981 */ /* 0x000f22000c2e1b00 */
[----:B---3--:R-:W-:-:S06]  /*0360*/  IMAD.WIDE R2, R7, 0x4, R2 ;  /* 0x0000000407027825 */ /* 0x008fcc00078e0202 */
[----:B------:R-:W3:Y:S01]  /*0370*/  LDG.E.EL.64 R2, desc[UR4][R2.64] ;  /* 0x0000000402027981 */ /* 0x000ee2000c2e1b00 */
[----:B------:R-:W-:-:S04]  /*0380*/  IMAD.MOV.U32 R7, RZ, RZ, 0x38000000 ;  /* 0x38000000ff077424 */ /* 0x000fc800078e00ff */
[----:B--2---:R-:W-:-:S06]  /*0390*/  FFMA R18, R6, R7, 9.9999997473787516356e-06 ;  /* 0x3727c5ac06127423 */ /* 0x004fcc0000000007 */
[----:B------:R-:W1:Y:S01]  /*03a0*/  MUFU.RSQ R18, R18 ;  /* 0x0000001200127308 */ /* 0x000e620000001400 */
[----:B------:R-:W-:Y:S02]  /*03b0*/  FFMA R8, R8, R7, 9.9999997473787516356e-06 ;  /* 0x3727c5ac08087423 */ /* 0x000fe40000000007 */
[----:B------:R-:W2:Y:S05]  /*03c0*/  LDC.64 R6, c[0x0][0x238] ;  /* 0x00008e00ff067b82 */ /* 0x000eaa0000000a00 */
[----:B------:R-:W1:Y:S01]  /*03d0*/  MUFU.RSQ R8, R8 ;  /* 0x0000000800087308 */ /* 0x000e620000001400 */
[----:B-----5:R-:W-:Y:S01]  /*03e0*/  FADD R9, R10, -R9 ;  /* 0x800000090a097221 */ /* 0x020fe20000000000 */
[----:B----4-:R-:W-:-:S03]  /*03f0*/  FADD R11, R11, -R16 ;  /* 0x800000100b0b7221 */ /* 0x010fc60000000000 */
[----:B-1----:R-:W-:Y:S01]  /*0400*/  FMUL R9, R18, R9 ;  /* 0x0000000912097220 */ /* 0x002fe20000400000 */
[----:B0-----:R-:W-:-:S03]  /*0410*/  FMUL R10, R8, R11 ;  /* 0x0000000b080a7220 */ /* 0x001fc60000400000 */
[----:B---3--:R-:W-:Y:S01]  /*0420*/  FFMA R2, R2, R9, R4 ;  /* 0x0000000902027223 */ /* 0x008fe20000000004 */
[----:B------:R-:W-:-:S04]  /*0430*/  FFMA R3, R3, R10, R5 ;  /* 0x0000000a03037223 */ /* 0x000fc80000000005 */
[----:B------:R-:W-:Y:S02]  /*0440*/  FSETP.GEU.AND P0, PT, R2, RZ, PT ;  /* 0x000000ff0200720b */ /* 0x000fe40003f0e000 */
[C---:B------:R-:W-:Y:S01]  /*0450*/  FSETP.GEU.AND P1, PT, R3.reuse, RZ, PT ;  /* 0x000000ff0300720b */ /* 0x040fe20003f2e000 */
[----:B--2---:R-:W-:Y:S01]  /*0460*/  IMAD.WIDE R6, R0, 0x4, R6 ;  /* 0x0000000400067825 */ /* 0x004fe200078e0206 */
[----:B------:R-:W-:Y:S02]  /*0470*/  FSEL R2, R2, RZ, P0 ;  /* 0x000000ff02027208 */ /* 0x000fe40000000000 */
[----:B------:R-:W-:-:S05]  /*0480*/  FSEL R3, R3, RZ, P1 ;  /* 0x000000ff03037208 */ /* 0x000fca0000800000 */
[----:B------:R-:W-:Y:S01]  /*0490*/  STG.E.64 desc[UR4][R6.64], R2 ;  /* 0x0000000206007986 */ /* 0x000fe2000c101b04 */
[----:B------:R-:W-:Y:S05]  /*04a0*/  EXIT ;  /* 0x000000000000794d */ /* 0x000fea0003800000 */
.L_x_0:
[----:B------:R-:W-:-:S00]  /*04b0*/  BRA `(.L_x_0) ;  /* 0xfffffffc00fc7947 */ /* 0x000fc0000383ffff */
[----:B------:R-:W-:-:S00]  /*04c0*/  NOP ;  /* 0x0000000000007918 */ /* 0x000fc00000000000 */
        /* <DEDUP_REMOVED lines=11> */
.L_x_1:


//--------------------- .nv.global.init           --------------------------
	.section	.nv.global.init,"aw",@progbits
.nv.global.init:
	.type		_$_str,@object
	.size		_$_str,(.L_0 - _$_str)
_$_str:
        /*0000*/ 	.byte	0x5f, 0x5f, 0x43, 0x55, 0x44, 0x41, 0x5f, 0x46, 0x54, 0x5a, 0x00
.L_0:


//--------------------- .nv.constant0.triton_poi_fused_native_group_norm_relu_18 --------------------------
	.section	.nv.constant0.triton_poi_fused_native_group_norm_relu_18,"a",@progbits
	.sectionflags	@""
	.align	4
.nv.constant0.triton_poi_fused_native_group_norm_relu_18:
	.zero		580
